	.headerflags	@"EF_CUDA_TEXMODE_UNIFIED EF_CUDA_64BIT_ADDRESS EF_CUDA_ACCELERATORS EF_CUDA_SM90 EF_CUDA_VIRTUAL_SM(EF_CUDA_SM90)"
	.elftype	@"ET_EXEC"


//--------------------- .nv.info                  --------------------------
	.section	.nv.info,"",@"SHT_CUDA_INFO"
	.align	4


	//----- nvinfo : EIATTR_REGCOUNT
	.align		4
        /*0000*/ 	.byte	0x04, 0x2f
        /*0002*/ 	.short	(.L_3 - .L_2)
	.align		4
.L_2:
        /*0004*/ 	.word	index@(triton_poi_fused__native_batch_norm_legit_no_training__prelu_kernel_3)
        /*0008*/ 	.word	0x00000020


	//----- nvinfo : EIATTR_MIN_STACK_SIZE
	.align		4
.L_3:
        /*000c*/ 	.byte	0x04, 0x12
        /*000e*/ 	.short	(.L_5 - .L_4)
	.align		4
.L_4:
        /*0010*/ 	.word	index@(triton_poi_fused__native_batch_norm_legit_no_training__prelu_kernel_3)
        /*0014*/ 	.word	0x00000000


	//----- nvinfo : EIATTR_FRAME_SIZE
	.align		4
.L_5:
        /*0018*/ 	.byte	0x04, 0x11
        /*001a*/ 	.short	(.L_7 - .L_6)
	.align		4
.L_6:
        /*001c*/ 	.word	index@(triton_poi_fused__native_batch_norm_legit_no_training__prelu_kernel_3)
        /*0020*/ 	.word	0x00000000


	//----- nvinfo : EIATTR_MIN_STACK_SIZE
	.align		4
.L_7:
        /*0024*/ 	.byte	0x04, 0x12
        /*0026*/ 	.short	(.L_9 - .L_8)
	.align		4
.L_8:
        /*0028*/ 	.word	index@(triton_poi_fused__native_batch_norm_legit_no_training__prelu_kernel_3)
        /*002c*/ 	.word	0x00000000
.L_9:


//--------------------- .nv.info.triton_poi_fused__native_batch_norm_legit_no_training__prelu_kernel_3 --------------------------
	.section	.nv.info.triton_poi_fused__native_batch_norm_legit_no_training__prelu_kernel_3,"",@"SHT_CUDA_INFO"
	.sectionflags	@""
	.align	4


	//----- nvinfo : EIATTR_CUDA_API_VERSION
	.align		4
        /*0000*/ 	.byte	0x04, 0x37
        /*0002*/ 	.short	(.L_11 - .L_10)
.L_10:
        /*0004*/ 	.word	0x0000007c


	//----- nvinfo : EIATTR_KPARAM_INFO
	.align		4
.L_11:
        /*0008*/ 	.byte	0x04, 0x17
        /*000a*/ 	.short	(.L_13 - .L_12)
.L_12:
        /*000c*/ 	.word	0x00000000
        /*0010*/ 	.short	0x0007
        /*0012*/ 	.short	0x0038
        /*0014*/ 	.byte	0x00, 0xf0, 0x11, 0x00


	//----- nvinfo : EIATTR_KPARAM_INFO
	.align		4
.L_13:
        /*0018*/ 	.byte	0x04, 0x17
        /*001a*/ 	.short	(.L_15 - .L_14)
.L_14:
        /*001c*/ 	.word	0x00000000
        /*0020*/ 	.short	0x0006
        /*0022*/ 	.short	0x0030
        /*0024*/ 	.byte	0x00, 0xf4, 0x21, 0x00


	//----- nvinfo : EIATTR_KPARAM_INFO
	.align		4
.L_15:
        /*0028*/ 	.byte	0x04, 0x17
        /*002a*/ 	.short	(.L_17 - .L_16)
.L_16:
        /*002c*/ 	.word	0x00000000
        /*0030*/ 	.short	0x0005
        /*0032*/ 	.short	0x0028
        /*0034*/ 	.byte	0x00, 0xf4, 0x21, 0x00


	//----- nvinfo : EIATTR_KPARAM_INFO
	.align		4
.L_17:
        /*0038*/ 	.byte	0x04, 0x17
        /*003a*/ 	.short	(.L_19 - .L_18)
.L_18:
        /*003c*/ 	.word	0x00000000
        /*0040*/ 	.short	0x0004
        /*0042*/ 	.short	0x0020
        /*0044*/ 	.byte	0x00, 0xf4, 0x21, 0x00


	//----- nvinfo : EIATTR_KPARAM_INFO
	.align		4
.L_19:
        /*0048*/ 	.byte	0x04, 0x17
        /*004a*/ 	.short	(.L_21 - .L_20)
.L_20:
        /*004c*/ 	.word	0x00000000
        /*0050*/ 	.short	0x0003
        /*0052*/ 	.short	0x0018
        /*0054*/ 	.byte	0x00, 0xf4, 0x21, 0x00


	//----- nvinfo : EIATTR_KPARAM_INFO
	.align		4
.L_21:
        /*0058*/ 	.byte	0x04, 0x17
        /*005a*/ 	.short	(.L_23 - .L_22)
.L_22:
        /*005c*/ 	.word	0x00000000
        /*0060*/ 	.short	0x0002
        /*0062*/ 	.short	0x0010
        /*0064*/ 	.byte	0x00, 0xf4, 0x21, 0x00


	//----- nvinfo : EIATTR_KPARAM_INFO
	.align		4
.L_23:
        /*0068*/ 	.byte	0x04, 0x17
        /*006a*/ 	.short	(.L_25 - .L_24)
.L_24:
        /*006c*/ 	.word	0x00000000
        /*0070*/ 	.short	0x0001
        /*0072*/ 	.short	0x0008
        /*0074*/ 	.byte	0x00, 0xf4, 0x21, 0x00


	//----- nvinfo : EIATTR_KPARAM_INFO
	.align		4
.L_25:
        /*0078*/ 	.byte	0x04, 0x17
        /*007a*/ 	.short	(.L_27 - .L_26)
.L_26:
        /*007c*/ 	.word	0x00000000
        /*0080*/ 	.short	0x0000
        /*0082*/ 	.short	0x0000
        /*0084*/ 	.byte	0x00, 0xf4, 0x21, 0x00


	//----- nvinfo : EIATTR_SPARSE_MMA_MASK
	.align		4
.L_27:
        /*0088*/ 	.byte	0x03, 0x50
        /*008a*/ 	.short	0x0000


	//----- nvinfo : EIATTR_MAXREG_COUNT
	.align		4
        /*008c*/ 	.byte	0x03, 0x1b
        /*008e*/ 	.short	0x00ff


	//----- nvinfo : EIATTR_EXIT_INSTR_OFFSETS
	.align		4
        /*0090*/ 	.byte	0x04, 0x1c
        /*0092*/ 	.short	(.L_29 - .L_28)


	//   ....[0]....
.L_28:
        /*0094*/ 	.word	0x00000740


	//----- nvinfo : EIATTR_REQNTID
	.align		4
.L_29:
        /*0098*/ 	.byte	0x04, 0x10
        /*009a*/ 	.short	(.L_31 - .L_30)
.L_30:
        /*009c*/ 	.word	0x00000080
        /*00a0*/ 	.word	0x00000001
        /*00a4*/ 	.word	0x00000001


	//----- nvinfo : EIATTR_CBANK_PARAM_SIZE
	.align		4
.L_31:
        /*00a8*/ 	.byte	0x03, 0x19
        /*00aa*/ 	.short	0x003c


	//----- nvinfo : EIATTR_PARAM_CBANK
	.align		4
        /*00ac*/ 	.byte	0x04, 0x0a
        /*00ae*/ 	.short	(.L_33 - .L_32)
	.align		4
.L_32:
        /*00b0*/ 	.word	index@(.nv.constant0.triton_poi_fused__native_batch_norm_legit_no_training__prelu_kernel_3)
        /*00b4*/ 	.short	0x0210
        /*00b6*/ 	.short	0x003c


	//----- nvinfo : EIATTR_SW_WAR
	.align		4
.L_33:
        /*00b8*/ 	.byte	0x04, 0x36
        /*00ba*/ 	.short	(.L_35 - .L_34)
.L_34:
        /*00bc*/ 	.word	0x00000008
.L_35:


//--------------------- .nv.callgraph             --------------------------
	.section	.nv.callgraph,"",@"SHT_CUDA_CALLGRAPH"
	.align	4
	.sectionentsize	8
	.align		4
        /*0000*/ 	.word	0x00000000
	.align		4
        /*0004*/ 	.word	0xffffffff
	.align		4
        /*0008*/ 	.word	0x00000000
	.align		4
        /*000c*/ 	.word	0xfffffffe
	.align		4
        /*0010*/ 	.word	0x00000000
	.align		4
        /*0014*/ 	.word	0xfffffffd
	.align		4
        /*0018*/ 	.word	0x00000000
	.align		4
        /*001c*/ 	.word	0xfffffffc


//--------------------- .nv.constant4             --------------------------
	.section	.nv.constant4,"a",@progbits
	.align	8
	.align		8
.nv.constant4:
        /*0000*/ 	.dword	_$_str
	.align		8
        /*0008*/ 	.dword	_$_str_$_2


//--------------------- .text.triton_poi_fused__native_batch_norm_legit_no_training__prelu_kernel_3 --------------------------
	.section	.text.triton_poi_fused__native_batch_norm_legit_no_training__prelu_kernel_3,"ax",@progbits
	.align	128
        .global         triton_poi_fused__native_batch_norm_legit_no_training__prelu_kernel_3
        .type           triton_poi_fused__native_batch_norm_legit_no_training__prelu_kernel_3,@function
        .size           triton_poi_fused__native_batch_norm_legit_no_training__prelu_kernel_3,(.L_x_1 - triton_poi_fused__native_batch_norm_legit_no_training__prelu_kernel_3)
        .other          triton_poi_fused__native_batch_norm_legit_no_training__prelu_kernel_3,@"STO_CUDA_ENTRY STV_DEFAULT"
triton_poi_fused__native_batch_norm_legit_no_training__prelu_kernel_3:
.text.triton_poi_fused__native_batch_norm_legit_no_training__prelu_kernel_3:
[----:B------:R-:W-:Y:S01]  /*0000*/  LDC R1, c[0x0][0x28] ;  /* 0x00000a00ff017b82 */ /* 0x000fe20000000800 */
[----:B------:R-:W1:Y:S07]  /*0010*/  S2R R0, SR_TID.X ;  /* 0x0000000000007919 */ /* 0x000e6e0000002100 */
[----:B------:R-:W2:Y:S01]  /*0020*/  LDC.64 R16, c[0x0][0x228] ;  /* 0x00008a00ff107b82 */ /* 0x000ea20000000a00 */
[----:B------:R-:W-:Y:S01]  /*0030*/  ULDC.64 UR4, c[0x0][0x208] ;  /* 0x0000820000047ab9 */ /* 0x000fe20000000a00 */
[----:B------:R-:W3:Y:S06]  /*0040*/  S2R R29, SR_CTAID.X ;  /* 0x00000000001d7919 */ /* 0x000eec0000002500 */
[----:B------:R-:W4:Y:S01]  /*0050*/  LDC.64 R8, c[0x0][0x220] ;  /* 0x00008800ff087b82 */ /* 0x000f220000000a00 */
[----:B-1----:R-:W-:-:S02]  /*0060*/  SHF.L.U32 R0, R0, 0x2, RZ ;  /* 0x0000000200007819 */ /* 0x002fc400000006ff */
[----:B---3--:R-:W-:Y:S02]  /*0070*/  SHF.R.S32.HI R2, RZ, 0x15, R29 ;  /* 0x00000015ff027819 */ /* 0x008fe4000001141d */
[----:B------:R-:W-:Y:S02]  /*0080*/  LOP3.LUT R0, R0, 0x1fc, RZ, 0xc0, !PT ;  /* 0x000001fc00007812 */ /* 0x000fe400078ec0ff */
[----:B------:R-:W-:Y:S02]  /*0090*/  SGXT R2, R2, 0x1 ;  /* 0x000000010202781a */ /* 0x000fe40000000200 */
[----:B------:R-:W-:-:S04]  /*00a0*/  LEA R29, R29, R0, 0xa ;  /* 0x000000001d1d7211 */ /* 0x000fc800078e50ff */
[----:B------:R-:W-:-:S04]  /*00b0*/  LEA.HI R2, R2, R29, RZ, 0x5 ;  /* 0x0000001d02027211 */ /* 0x000fc800078f28ff */
[----:B------:R-:W-:-:S04]  /*00c0*/  LOP3.LUT R2, R2, 0xffffffe0, RZ, 0xc0, !PT ;  /* 0xffffffe002027812 */ /* 0x000fc800078ec0ff */
[----:B------:R-:W-:Y:S02]  /*00d0*/  IADD3 R24, R29, -R2, RZ ;  /* 0x800000021d187210 */ /* 0x000fe40007ffe0ff */
[----:B------:R-:W1:Y:S03]  /*00e0*/  LDC.64 R2, c[0x0][0x218] ;  /* 0x00008600ff027b82 */ /* 0x000e660000000a00 */
[----:B--2---:R-:W-:-:S06]  /*00f0*/  IMAD.WIDE R16, R24, 0x4, R16 ;  /* 0x0000000418107825 */ /* 0x004fcc00078e0210 */
[----:B------:R-:W2:Y:S01]  /*0100*/  LDG.E.EL.128 R16, desc[UR4][R16.64] ;  /* 0x0000000410107981 */ /* 0x000ea2000c2e1d00 */
[----:B----4-:R-:W-:-:S06]  /*0110*/  IMAD.WIDE R8, R24, 0x4, R8 ;  /* 0x0000000418087825 */ /* 0x010fcc00078e0208 */
[----:B------:R-:W3:Y:S01]  /*0120*/  LDG.E.EL.128 R8, desc[UR4][R8.64] ;  /* 0x0000000408087981 */ /* 0x000ee2000c2e1d00 */
[----:B-1----:R-:W-:-:S05]  /*0130*/  IMAD.WIDE R2, R29, 0x4, R2 ;  /* 0x000000041d027825 */ /* 0x002fca00078e0202 */
[----:B------:R-:W3:Y:S04]  /*0140*/  LDG.E.128 R4, desc[UR4][R2.64] ;  /* 0x0000000402047981 */ /* 0x000ee8000c1e1d00 */
[----:B------:R1:W4:Y:S01]  /*0150*/  LDG.E.128 R12, desc[UR4][R2.64+0x800] ;  /* 0x00080004020c7981 */ /* 0x000322000c1e1d00 */
[----:B--2---:R-:W-:-:S04]  /*0160*/  FADD R0, R16, 9.9999997473787516356e-06 ;  /* 0x3727c5ac10007421 */ /* 0x004fc80000000000 */
[----:B------:R-:W2:Y:S01]  /*0170*/  MUFU.SQRT R22, R0 ;  /* 0x0000000000167308 */ /* 0x000ea20000002000 */
[----:B------:R-:W-:Y:S01]  /*0180*/  FADD R20, R17, 9.9999997473787516356e-06 ;  /* 0x3727c5ac11147421 */ /* 0x000fe20000000000 */
[----:B------:R-:W-:Y:S01]  /*0190*/  FADD R19, R19, 9.9999997473787516356e-06 ;  /* 0x3727c5ac13137421 */ /* 0x000fe20000000000 */
[----:B------:R-:W-:Y:S01]  /*01a0*/  FADD R18, R18, 9.9999997473787516356e-06 ;  /* 0x3727c5ac12127421 */ /* 0x000fe20000000000 */
[----:B------:R-:W5:Y:S04]  /*01b0*/  LDC.64 R16, c[0x0][0x230] ;  /* 0x00008c00ff107b82 */ /* 0x000f680000000a00 */
[----:B------:R1:W1:Y:S01]  /*01c0*/  MUFU.SQRT R23, R20 ;  /* 0x0000001400177308 */ /* 0x0002620000002000 */
[C---:B--2---:R-:W-:Y:S02]  /*01d0*/  FSETP.GT.AND P6, PT, R22.reuse, 8.50705917302346158658e+37, PT ;  /* 0x7e8000001600780b */ /* 0x044fe40003fc4000 */
[----:B------:R-:W-:-:S05]  /*01e0*/  FSETP.GEU.AND P5, PT, R22, 1.175494350822287508e-38, PT ;  /* 0x008000001600780b */ /* 0x000fca0003fae000 */
[----:B------:R-:W2:Y:S01]  /*01f0*/  MUFU.SQRT R25, R18 ;  /* 0x0000001200197308 */ /* 0x000ea20000002000 */
[----:B------:R-:W-:Y:S01]  /*0200*/  HFMA2.MMA R0, -RZ, RZ, 1.625, 0 ;  /* 0x3e800000ff007435 */ /* 0x000fe200000001ff */
[----:B01----:R-:W0:Y:S01]  /*0210*/  LDC.64 R20, c[0x0][0x238] ;  /* 0x00008e00ff147b82 */ /* 0x003e220000000a00 */
[----:B------:R-:W-:-:S05]  /*0220*/  FSETP.GT.AND P4, PT, R23, 8.50705917302346158658e+37, PT ;  /* 0x7e8000001700780b */ /* 0x000fca0003f84000 */
[----:B------:R-:W1:Y:S01]  /*0230*/  MUFU.SQRT R19, R19 ;  /* 0x0000001300137308 */ /* 0x000e620000002000 */
[----:B------:R-:W-:Y:S01]  /*0240*/  @P6 FMUL R22, R22, 0.25 ;  /* 0x3e80000016166820 */ /* 0x000fe20000400000 */
[----:B------:R-:W-:-:S03]  /*0250*/  FSETP.GEU.AND P1, PT, R23, 1.175494350822287508e-38, PT ;  /* 0x008000001700780b */ /* 0x000fc60003f2e000 */
[----:B------:R-:W-:Y:S01]  /*0260*/  @!P5 FMUL R22, R22, 16777216 ;  /* 0x4b8000001616d820 */ /* 0x000fe20000400000 */
[----:B--2---:R-:W-:-:S03]  /*0270*/  FSETP.GT.AND P3, PT, R25, 8.50705917302346158658e+37, PT ;  /* 0x7e8000001900780b */ /* 0x004fc60003f64000 */
[----:B------:R-:W2:Y:S01]  /*0280*/  MUFU.RCP R2, R22 ;  /* 0x0000001600027308 */ /* 0x000ea20000001000 */
[----:B------:R-:W-:Y:S01]  /*0290*/  @P4 FMUL R23, R23, 0.25 ;  /* 0x3e80000017174820 */ /* 0x000fe20000400000 */
[----:B------:R-:W-:Y:S02]  /*02a0*/  FSEL R27, R0, 1, P6 ;  /* 0x3f800000001b7808 */ /* 0x000fe40003000000 */
[----:B-1----:R-:W-:Y:S02]  /*02b0*/  FSETP.GT.AND P2, PT, R19, 8.50705917302346158658e+37, PT ;  /* 0x7e8000001300780b */ /* 0x002fe40003f44000 */
[----:B------:R-:W-:Y:S01]  /*02c0*/  @!P1 FMUL R23, R23, 16777216 ;  /* 0x4b80000017179820 */ /* 0x000fe20000400000 */
[----:B------:R-:W-:Y:S02]  /*02d0*/  FSETP.GEU.AND P0, PT, R25, 1.175494350822287508e-38, PT ;  /* 0x008000001900780b */ /* 0x000fe40003f0e000 */
[----:B------:R-:W-:Y:S01]  /*02e0*/  FSETP.GEU.AND P6, PT, R19, 1.175494350822287508e-38, PT ;  /* 0x008000001300780b */ /* 0x000fe20003fce000 */
[----:B------:R1:W1:Y:S01]  /*02f0*/  MUFU.RCP R18, R23 ;  /* 0x0000001700127308 */ /* 0x0002620000001000 */
[----:B------:R-:W-:Y:S01]  /*0300*/  @!P5 FMUL R27, R27, 16777216 ;  /* 0x4b8000001b1bd820 */ /* 0x000fe20000400000 */
[----:B------:R-:W-:-:S03]  /*0310*/  @P3 FMUL R25, R25, 0.25 ;  /* 0x3e80000019193820 */ /* 0x000fc60000400000 */
[----:B--2---:R-:W-:Y:S01]  /*0320*/  FMUL R2, R2, R27 ;  /* 0x0000001b02027220 */ /* 0x004fe20000400000 */
[----:B------:R-:W-:Y:S01]  /*0330*/  FSEL R27, R0, 1, P4 ;  /* 0x3f800000001b7808 */ /* 0x000fe20002000000 */
[----:B------:R-:W-:-:S03]  /*0340*/  @P2 FMUL R19, R19, 0.25 ;  /* 0x3e80000013132820 */ /* 0x000fc60000400000 */
[----:B------:R-:W-:Y:S02]  /*0350*/  @!P0 FMUL R25, R25, 16777216 ;  /* 0x4b80000019198820 */ /* 0x000fe40000400000 */
[----:B------:R-:W-:Y:S01]  /*0360*/  @!P6 FMUL R19, R19, 16777216 ;  /* 0x4b8000001313e820 */ /* 0x000fe20000400000 */
[----:B------:R-:W-:Y:S01]  /*0370*/  @!P1 FMUL R27, R27, 16777216 ;  /* 0x4b8000001b1b9820 */ /* 0x000fe20000400000 */
[----:B------:R-:W2:Y:S01]  /*0380*/  MUFU.RCP R3, R25 ;  /* 0x0000001900037308 */ /* 0x000ea20000001000 */
[C---:B------:R-:W-:Y:S02]  /*0390*/  FSEL R22, R0.reuse, 1, P3 ;  /* 0x3f80000000167808 */ /* 0x040fe40001800000 */
[----:B-1----:R-:W-:Y:S01]  /*03a0*/  FSEL R23, R0, 1, P2 ;  /* 0x3f80000000177808 */ /* 0x002fe20001000000 */
[----:B------:R-:W-:Y:S02]  /*03b0*/  FMUL R0, R18, R27 ;  /* 0x0000001b12007220 */ /* 0x000fe40000400000 */
[----:B------:R-:W1:Y:S02]  /*03c0*/  LDC.64 R26, c[0x0][0x240] ;  /* 0x00009000ff1a7b82 */ /* 0x000e640000000a00 */
[----:B------:R2:W3:Y:S01]  /*03d0*/  MUFU.RCP R28, R19 ;  /* 0x00000013001c7308 */ /* 0x0004e20000001000 */
[----:B------:R-:W-:Y:S01]  /*03e0*/  @!P0 FMUL R22, R22, 16777216 ;  /* 0x4b80000016168820 */ /* 0x000fe20000400000 */
[----:B------:R-:W-:Y:S01]  /*03f0*/  @!P6 FMUL R23, R23, 16777216 ;  /* 0x4b8000001717e820 */ /* 0x000fe20000400000 */
[----:B-----5:R-:W-:-:S04]  /*0400*/  IMAD.WIDE R16, R24, 0x4, R16 ;  /* 0x0000000418107825 */ /* 0x020fc800078e0210 */
[----:B0-----:R-:W-:-:S04]  /*0410*/  IMAD.WIDE R20, R24, 0x4, R20 ;  /* 0x0000000418147825 */ /* 0x001fc800078e0214 */
[----:B--2---:R-:W-:Y:S01]  /*0420*/  FMUL R3, R3, R22 ;  /* 0x0000001603037220 */ /* 0x004fe20000400000 */
[----:B------:R-:W2:Y:S01]  /*0430*/  LDG.E.EL.128 R16, desc[UR4][R16.64] ;  /* 0x0000000410107981 */ /* 0x000ea2000c2e1d00 */
[----:B---3--:R-:W-:-:S03]  /*0440*/  FMUL R28, R28, R23 ;  /* 0x000000171c1c7220 */ /* 0x008fc60000400000 */
[----:B------:R-:W2:Y:S01]  /*0450*/  LDG.E.EL.128 R20, desc[UR4][R20.64] ;  /* 0x0000000414147981 */ /* 0x000ea2000c2e1d00 */
[----:B-1----:R-:W-:-:S06]  /*0460*/  IMAD.WIDE R26, R24, 0x4, R26 ;  /* 0x00000004181a7825 */ /* 0x002fcc00078e021a */
[----:B------:R-:W3:Y:S01]  /*0470*/  LDG.E.EL.128 R24, desc[UR4][R26.64] ;  /* 0x000000041a187981 */ /* 0x000ee2000c2e1d00 */
[--C-:B------:R-:W-:Y:S01]  /*0480*/  FADD R7, R7, -R11.reuse ;  /* 0x8000000b07077221 */ /* 0x100fe20000000000 */
[----:B----4-:R-:W-:Y:S01]  /*0490*/  FADD R15, R15, -R11 ;  /* 0x8000000b0f0f7221 */ /* 0x010fe20000000000 */
[--C-:B------:R-:W-:Y:S01]  /*04a0*/  FADD R4, R4, -R8.reuse ;  /* 0x8000000804047221 */ /* 0x100fe20000000000 */
[----:B------:R-:W-:Y:S01]  /*04b0*/  FADD R12, R12, -R8 ;  /* 0x800000080c0c7221 */ /* 0x000fe20000000000 */
[C---:B------:R-:W-:Y:S01]  /*04c0*/  FMUL R8, R28.reuse, R7 ;  /* 0x000000071c087220 */ /* 0x040fe20000400000 */
[----:B------:R-:W-:Y:S01]  /*04d0*/  FMUL R28, R28, R15 ;  /* 0x0000000f1c1c7220 */ /* 0x000fe20000400000 */
[----:B------:R-:W-:Y:S01]  /*04e0*/  FMUL R15, R2, R4 ;  /* 0x00000004020f7220 */ /* 0x000fe20000400000 */
[--C-:B------:R-:W-:Y:S01]  /*04f0*/  FADD R6, R6, -R10.reuse ;  /* 0x8000000a06067221 */ /* 0x100fe20000000000 */
[--C-:B------:R-:W-:Y:S01]  /*0500*/  FADD R5, R5, -R9.reuse ;  /* 0x8000000905057221 */ /* 0x100fe20000000000 */
[----:B------:R-:W-:Y:S01]  /*0510*/  FADD R14, R14, -R10 ;  /* 0x8000000a0e0e7221 */ /* 0x000fe20000000000 */
[----:B------:R-:W-:Y:S01]  /*0520*/  FADD R13, R13, -R9 ;  /* 0x800000090d0d7221 */ /* 0x000fe20000000000 */
[C---:B------:R-:W-:Y:S01]  /*0530*/  FMUL R7, R3.reuse, R6 ;  /* 0x0000000603077220 */ /* 0x040fe20000400000 */
[----:B------:R-:W-:Y:S01]  /*0540*/  FMUL R11, R2, R12 ;  /* 0x0000000c020b7220 */ /* 0x000fe20000400000 */
[----:B------:R-:W-:Y:S01]  /*0550*/  FMUL R9, R3, R14 ;  /* 0x0000000e03097220 */ /* 0x000fe20000400000 */
[C---:B------:R-:W-:Y:S01]  /*0560*/  FMUL R6, R0.reuse, R5 ;  /* 0x0000000500067220 */ /* 0x040fe20000400000 */
[----:B------:R-:W0:Y:S01]  /*0570*/  LDC.64 R2, c[0x0][0x210] ;  /* 0x00008400ff027b82 */ /* 0x000e220000000a00 */
[----:B------:R-:W-:Y:S01]  /*0580*/  FMUL R0, R0, R13 ;  /* 0x0000000d00007220 */ /* 0x000fe20000400000 */
[----:B0-----:R-:W-:-:S04]  /*0590*/  IMAD.WIDE R2, R29, 0x4, R2 ;  /* 0x000000041d027825 */ /* 0x001fc800078e0202 */
[----:B--2---:R-:W-:-:S05]  /*05a0*/  FFMA R4, R16, R15, R20 ;  /* 0x0000000f10047223 */ /* 0x004fca0000000014 */
[----:B------:R-:W-:Y:S01]  /*05b0*/  FSETP.GT.AND P6, PT, R4, RZ, PT ;  /* 0x000000ff0400720b */ /* 0x000fe20003fc4000 */
[----:B------:R-:W-:Y:S01]  /*05c0*/  FFMA R5, R17, R6, R21 ;  /* 0x0000000611057223 */ /* 0x000fe20000000015 */
[----:B------:R-:W-:Y:S01]  /*05d0*/  FFMA R6, R18, R7, R22 ;  /* 0x0000000712067223 */ /* 0x000fe20000000016 */
[----:B------:R-:W-:Y:S01]  /*05e0*/  FFMA R7, R19, R8, R23 ;  /* 0x0000000813077223 */ /* 0x000fe20000000017 */
[----:B------:R-:W-:Y:S01]  /*05f0*/  FFMA R16, R16, R11, R20 ;  /* 0x0000000b10107223 */ /* 0x000fe20000000014 */
[----:B------:R-:W-:Y:S01]  /*0600*/  FFMA R17, R17, R0, R21 ;  /* 0x0000000011117223 */ /* 0x000fe20000000015 */
[----:B------:R-:W-:Y:S01]  /*0610*/  FFMA R18, R18, R9, R22 ;  /* 0x0000000912127223 */ /* 0x000fe20000000016 */
[----:B------:R-:W-:Y:S01]  /*0620*/  FFMA R19, R19, R28, R23 ;  /* 0x0000001c13137223 */ /* 0x000fe20000000017 */
[----:B------:R-:W-:Y:S02]  /*0630*/  FSETP.GT.AND P1, PT, R5, RZ, PT ;  /* 0x000000ff0500720b */ /* 0x000fe40003f24000 */
[----:B------:R-:W-:-:S02]  /*0640*/  FSETP.GT.AND P0, PT, R16, RZ, PT ;  /* 0x000000ff1000720b */ /* 0x000fc40003f04000 */
[----:B------:R-:W-:Y:S01]  /*0650*/  FSETP.GT.AND P2, PT, R17, RZ, PT ;  /* 0x000000ff1100720b */ /* 0x000fe20003f44000 */
[----:B---3--:R-:W-:Y:S01]  /*0660*/  @!P6 FMUL R4, R24, R4 ;  /* 0x000000041804e220 */ /* 0x008fe20000400000 */
[----:B------:R-:W-:Y:S02]  /*0670*/  FSETP.GT.AND P3, PT, R6, RZ, PT ;  /* 0x000000ff0600720b */ /* 0x000fe40003f64000 */
[----:B------:R-:W-:Y:S02]  /*0680*/  FSETP.GT.AND P4, PT, R18, RZ, PT ;  /* 0x000000ff1200720b */ /* 0x000fe40003f84000 */
[----:B------:R-:W-:Y:S02]  /*0690*/  FSETP.GT.AND P5, PT, R7, RZ, PT ;  /* 0x000000ff0700720b */ /* 0x000fe40003fa4000 */
[----:B------:R-:W-:Y:S01]  /*06a0*/  FSETP.GT.AND P6, PT, R19, RZ, PT ;  /* 0x000000ff1300720b */ /* 0x000fe20003fc4000 */
[----:B------:R-:W-:Y:S02]  /*06b0*/  @!P1 FMUL R5, R25, R5 ;  /* 0x0000000519059220 */ /* 0x000fe40000400000 */
[----:B------:R-:W-:-:S02]  /*06c0*/  @!P0 FMUL R16, R24, R16 ;  /* 0x0000001018108220 */ /* 0x000fc40000400000 */
[----:B------:R-:W-:Y:S02]  /*06d0*/  @!P2 FMUL R17, R25, R17 ;  /* 0x000000111911a220 */ /* 0x000fe40000400000 */
[C---:B------:R-:W-:Y:S02]  /*06e0*/  @!P3 FMUL R6, R26.reuse, R6 ;  /* 0x000000061a06b220 */ /* 0x040fe40000400000 */
[----:B------:R-:W-:Y:S02]  /*06f0*/  @!P4 FMUL R18, R26, R18 ;  /* 0x000000121a12c220 */ /* 0x000fe40000400000 */
[C---:B------:R-:W-:Y:S02]  /*0700*/  @!P5 FMUL R7, R27.reuse, R7 ;  /* 0x000000071b07d220 */ /* 0x040fe40000400000 */
[----:B------:R-:W-:-:S03]  /*0710*/  @!P6 FMUL R19, R27, R19 ;  /* 0x000000131b13e220 */ /* 0x000fc60000400000 */
[----:B------:R-:W-:Y:S04]  /*0720*/  STG.E.128 desc[UR4][R2.64], R4 ;  /* 0x0000000402007986 */ /* 0x000fe8000c101d04 */
[----:B------:R-:W-:Y:S01]  /*0730*/  STG.E.128 desc[UR4][R2.64+0x800], R16 ;  /* 0x0008001002007986 */ /* 0x000fe2000c101d04 */
[----:B------:R-:W-:Y:S05]  /*0740*/  EXIT ;  /* 0x000000000000794d */ /* 0x000fea0003800000 */
.L_x_0:
[----:B------:R-:W-:-:S00]  /*0750*/  BRA `(.L_x_0) ;  /* 0xfffffffc00fc7947 */ /* 0x000fc0000383ffff */
[----:B------:R-:W-:-:S00]  /*0760*/  NOP ;  /* 0x0000000000007918 */ /* 0x000fc00000000000 */
        /* <DEDUP_REMOVED lines=9> */
.L_x_1:


//--------------------- .nv.global.init           --------------------------
	.section	.nv.global.init,"aw",@progbits
.nv.global.init:
	.type		_$_str,@object
	.size		_$_str,(_$_str_$_2 - _$_str)
_$_str:
        /*0000*/ 	.byte	0x5f, 0x5f, 0x43, 0x55, 0x44, 0x41, 0x5f, 0x46, 0x54, 0x5a, 0x00
	.type		_$_str_$_2,@object
	.size		_$_str_$_2,(.L_1 - _$_str_$_2)
_$_str_$_2:
        /*000b*/ 	.byte	0x5f, 0x5f, 0x43, 0x55, 0x44, 0x41, 0x5f, 0x50, 0x52, 0x45, 0x43, 0x5f, 0x53, 0x51, 0x52, 0x54
        /*001b*/ 	.byte	0x00
.L_1:


//--------------------- .nv.constant0.triton_poi_fused__native_batch_norm_legit_no_training__prelu_kernel_3 --------------------------
	.section	.nv.constant0.triton_poi_fused__native_batch_norm_legit_no_training__prelu_kernel_3,"a",@progbits
	.sectionflags	@""
	.align	4
.nv.constant0.triton_poi_fused__native_batch_norm_legit_no_training__prelu_kernel_3:
	.zero		588
